//
// Generated by NVIDIA NVVM Compiler
//
// Compiler Build ID: CL-36424714
// Cuda compilation tools, release 13.0, V13.0.88
// Based on NVVM 20.0.0
//

.version 9.0
.target sm_100
.address_size 64

	// .globl	_ZN3cub18CUB_300001_SM_10006detail11EmptyKernelIvEEvv
.global .align 1 .b8 _ZN34_INTERNAL_eacc3fce_4_k_cu_c04ba6b24cuda3std3__45__cpo5beginE[1];
.global .align 1 .b8 _ZN34_INTERNAL_eacc3fce_4_k_cu_c04ba6b24cuda3std3__45__cpo3endE[1];
.global .align 1 .b8 _ZN34_INTERNAL_eacc3fce_4_k_cu_c04ba6b24cuda3std3__45__cpo6cbeginE[1];
.global .align 1 .b8 _ZN34_INTERNAL_eacc3fce_4_k_cu_c04ba6b24cuda3std3__45__cpo4cendE[1];
.global .align 1 .b8 _ZN34_INTERNAL_eacc3fce_4_k_cu_c04ba6b24cuda3std3__45__cpo6rbeginE[1];
.global .align 1 .b8 _ZN34_INTERNAL_eacc3fce_4_k_cu_c04ba6b24cuda3std3__45__cpo4rendE[1];
.global .align 1 .b8 _ZN34_INTERNAL_eacc3fce_4_k_cu_c04ba6b24cuda3std3__45__cpo7crbeginE[1];
.global .align 1 .b8 _ZN34_INTERNAL_eacc3fce_4_k_cu_c04ba6b24cuda3std3__45__cpo5crendE[1];
.global .align 1 .b8 _ZN34_INTERNAL_eacc3fce_4_k_cu_c04ba6b24cuda3std3__436_GLOBAL__N__eacc3fce_4_k_cu_c04ba6b26ignoreE[1];
.global .align 1 .b8 _ZN34_INTERNAL_eacc3fce_4_k_cu_c04ba6b24cuda3std3__419piecewise_constructE[1];
.global .align 1 .b8 _ZN34_INTERNAL_eacc3fce_4_k_cu_c04ba6b24cuda3std3__48in_placeE[1];
.global .align 1 .b8 _ZN34_INTERNAL_eacc3fce_4_k_cu_c04ba6b24cuda3std3__420unreachable_sentinelE[1];
.global .align 1 .b8 _ZN34_INTERNAL_eacc3fce_4_k_cu_c04ba6b24cuda3std3__47nulloptE[1];
.global .align 1 .b8 _ZN34_INTERNAL_eacc3fce_4_k_cu_c04ba6b24cuda3std3__48unexpectE[1];
.global .align 1 .b8 _ZN34_INTERNAL_eacc3fce_4_k_cu_c04ba6b24cuda3std6ranges3__45__cpo4swapE[1];
.global .align 1 .b8 _ZN34_INTERNAL_eacc3fce_4_k_cu_c04ba6b24cuda3std6ranges3__45__cpo9iter_moveE[1];
.global .align 1 .b8 _ZN34_INTERNAL_eacc3fce_4_k_cu_c04ba6b24cuda3std6ranges3__45__cpo5beginE[1];
.global .align 1 .b8 _ZN34_INTERNAL_eacc3fce_4_k_cu_c04ba6b24cuda3std6ranges3__45__cpo3endE[1];
.global .align 1 .b8 _ZN34_INTERNAL_eacc3fce_4_k_cu_c04ba6b24cuda3std6ranges3__45__cpo6cbeginE[1];
.global .align 1 .b8 _ZN34_INTERNAL_eacc3fce_4_k_cu_c04ba6b24cuda3std6ranges3__45__cpo4cendE[1];
.global .align 1 .b8 _ZN34_INTERNAL_eacc3fce_4_k_cu_c04ba6b24cuda3std6ranges3__45__cpo7advanceE[1];
.global .align 1 .b8 _ZN34_INTERNAL_eacc3fce_4_k_cu_c04ba6b24cuda3std6ranges3__45__cpo9iter_swapE[1];
.global .align 1 .b8 _ZN34_INTERNAL_eacc3fce_4_k_cu_c04ba6b24cuda3std6ranges3__45__cpo4nextE[1];
.global .align 1 .b8 _ZN34_INTERNAL_eacc3fce_4_k_cu_c04ba6b24cuda3std6ranges3__45__cpo4prevE[1];
.global .align 1 .b8 _ZN34_INTERNAL_eacc3fce_4_k_cu_c04ba6b24cuda3std6ranges3__45__cpo4dataE[1];
.global .align 1 .b8 _ZN34_INTERNAL_eacc3fce_4_k_cu_c04ba6b24cuda3std6ranges3__45__cpo5cdataE[1];
.global .align 1 .b8 _ZN34_INTERNAL_eacc3fce_4_k_cu_c04ba6b24cuda3std6ranges3__45__cpo4sizeE[1];
.global .align 1 .b8 _ZN34_INTERNAL_eacc3fce_4_k_cu_c04ba6b24cuda3std6ranges3__45__cpo5ssizeE[1];
.global .align 1 .b8 _ZN34_INTERNAL_eacc3fce_4_k_cu_c04ba6b24cuda3std6ranges3__45__cpo8distanceE[1];
.global .align 1 .b8 _ZN34_INTERNAL_eacc3fce_4_k_cu_c04ba6b26thrust24THRUST_300001_SM_1000_NS8cuda_cub3parE[1];
.global .align 1 .b8 _ZN34_INTERNAL_eacc3fce_4_k_cu_c04ba6b26thrust24THRUST_300001_SM_1000_NS8cuda_cub10par_nosyncE[1];
.global .align 1 .b8 _ZN34_INTERNAL_eacc3fce_4_k_cu_c04ba6b26thrust24THRUST_300001_SM_1000_NS6system6detail10sequential3seqE[1];
.global .align 1 .b8 _ZN34_INTERNAL_eacc3fce_4_k_cu_c04ba6b26thrust24THRUST_300001_SM_1000_NS6system3cpp3parE[1];
.global .align 1 .b8 _ZN34_INTERNAL_eacc3fce_4_k_cu_c04ba6b26thrust24THRUST_300001_SM_1000_NS12placeholders2_1E[1];
.global .align 1 .b8 _ZN34_INTERNAL_eacc3fce_4_k_cu_c04ba6b26thrust24THRUST_300001_SM_1000_NS12placeholders2_2E[1];
.global .align 1 .b8 _ZN34_INTERNAL_eacc3fce_4_k_cu_c04ba6b26thrust24THRUST_300001_SM_1000_NS12placeholders2_3E[1];
.global .align 1 .b8 _ZN34_INTERNAL_eacc3fce_4_k_cu_c04ba6b26thrust24THRUST_300001_SM_1000_NS12placeholders2_4E[1];
.global .align 1 .b8 _ZN34_INTERNAL_eacc3fce_4_k_cu_c04ba6b26thrust24THRUST_300001_SM_1000_NS12placeholders2_5E[1];
.global .align 1 .b8 _ZN34_INTERNAL_eacc3fce_4_k_cu_c04ba6b26thrust24THRUST_300001_SM_1000_NS12placeholders2_6E[1];
.global .align 1 .b8 _ZN34_INTERNAL_eacc3fce_4_k_cu_c04ba6b26thrust24THRUST_300001_SM_1000_NS12placeholders2_7E[1];
.global .align 1 .b8 _ZN34_INTERNAL_eacc3fce_4_k_cu_c04ba6b26thrust24THRUST_300001_SM_1000_NS12placeholders2_8E[1];
.global .align 1 .b8 _ZN34_INTERNAL_eacc3fce_4_k_cu_c04ba6b26thrust24THRUST_300001_SM_1000_NS12placeholders2_9E[1];
.global .align 1 .b8 _ZN34_INTERNAL_eacc3fce_4_k_cu_c04ba6b26thrust24THRUST_300001_SM_1000_NS12placeholders3_10E[1];
.global .align 1 .b8 _ZN34_INTERNAL_eacc3fce_4_k_cu_c04ba6b26thrust24THRUST_300001_SM_1000_NS3seqE[1];
.global .align 1 .b8 _ZN34_INTERNAL_eacc3fce_4_k_cu_c04ba6b26thrust24THRUST_300001_SM_1000_NS6deviceE[1];

.visible .entry _ZN3cub18CUB_300001_SM_10006detail11EmptyKernelIvEEvv()
{


	ret;

}


// ===== COMPILED SASS (sm_100) =====

	.target	sm_100

	.elftype	@"ET_EXEC"


//--------------------- .note.nv.tkinfo           --------------------------
	.section	.note.nv.tkinfo,"",@"SHT_NOTE"
	.sectionflags	@"SHF_NOTE_NV_TKINFO"
	.tkinfo
        /*0018*/ 	.word	0x00000002
        /*0030*/ 	.string	""
        /*0030*/ 	.string	"ptxas"
        /*0030*/ 	.string	"Cuda compilation tools, release 13.0, V13.0.88"
        /*0030*/ 	.string	"Build cuda_13.0.r13.0/compiler.36424714_0"
        /*0030*/ 	.string	"-arch sm_100 -m 64 "



//--------------------- .note.nv.cuinfo           --------------------------
	.section	.note.nv.cuinfo,"",@"SHT_NOTE"
	.sectionflags	@"SHF_NOTE_NV_CUINFO"
        /*0018*/ 	.short	0x0002
        /*001a*/ 	.short	0x0064
        /*001c*/ 	.short	0x0082
	.zero		2


//--------------------- .nv.info                  --------------------------
	.section	.nv.info,"",@"SHT_CUDA_INFO"
	.align	4


	//----- nvinfo : EIATTR_REGCOUNT
	.align		4
        /*0000*/ 	.byte	0x04, 0x2f
        /*0002*/ 	.short	(.L_46 - .L_45)
	.align		4
.L_45:
        /*0004*/ 	.word	index@(_ZN3cub18CUB_300001_SM_10006detail11EmptyKernelIvEEvv)
        /*0008*/ 	.word	0x00000004


	//----- nvinfo : EIATTR_FRAME_SIZE
	.align		4
.L_46:
        /*000c*/ 	.byte	0x04, 0x11
        /*000e*/ 	.short	(.L_48 - .L_47)
	.align		4
.L_47:
        /*0010*/ 	.word	index@(_ZN3cub18CUB_300001_SM_10006detail11EmptyKernelIvEEvv)
        /*0014*/ 	.word	0x00000000


	//----- nvinfo : EIATTR_MIN_STACK_SIZE
	.align		4
.L_48:
        /*0018*/ 	.byte	0x04, 0x12
        /*001a*/ 	.short	(.L_50 - .L_49)
	.align		4
.L_49:
        /*001c*/ 	.word	index@(_ZN3cub18CUB_300001_SM_10006detail11EmptyKernelIvEEvv)
        /*0020*/ 	.word	0x00000000
.L_50:


//--------------------- .nv.compat                --------------------------
	.section	.nv.compat,"",@"SHT_CUDA_COMPAT_INFO"
	.align	4
        /*0000*/ 	.byte	0x02, 0x09, 0x00, 0x00, 0x02, 0x02, 0x01, 0x00, 0x02, 0x05, 0x05, 0x00, 0x03, 0x07, 0x01, 0x01
        /*0010*/ 	.byte	0x02, 0x03, 0x00, 0x00, 0x02, 0x06, 0x01, 0x00, 0x04, 0x0b, 0x08, 0x00, 0x09, 0x00, 0x00, 0x00
        /*0020*/ 	.byte	0x00, 0x00, 0x00, 0x00


//--------------------- .nv.info._ZN3cub18CUB_300001_SM_10006detail11EmptyKernelIvEEvv --------------------------
	.section	.nv.info._ZN3cub18CUB_300001_SM_10006detail11EmptyKernelIvEEvv,"",@"SHT_CUDA_INFO"
	.sectionflags	@""
	.align	4


	//----- nvinfo : EIATTR_CUDA_API_VERSION
	.align		4
        /*0000*/ 	.byte	0x04, 0x37
        /*0002*/ 	.short	(.L_52 - .L_51)
.L_51:
        /*0004*/ 	.word	0x00000082


	//----- nvinfo : EIATTR_SPARSE_MMA_MASK
	.align		4
.L_52:
        /*0008*/ 	.byte	0x03, 0x50
        /*000a*/ 	.short	0x0000


	//----- nvinfo : EIATTR_MAXREG_COUNT
	.align		4
        /*000c*/ 	.byte	0x03, 0x1b
        /*000e*/ 	.short	0x00ff


	//----- nvinfo : EIATTR_MERCURY_ISA_VERSION
	.align		4
        /*0010*/ 	.byte	0x03, 0x5f
        /*0012*/ 	.short	0x0101


	//----- nvinfo : EIATTR_VRC_CTA_INIT_COUNT
	.align		4
        /*0014*/ 	.byte	0x02, 0x4a
	.zero		1
	.zero		1


	//----- nvinfo : EIATTR_EXIT_INSTR_OFFSETS
	.align		4
        /*0018*/ 	.byte	0x04, 0x1c
        /*001a*/ 	.short	(.L_54 - .L_53)


	//   ....[0]....
.L_53:
        /*001c*/ 	.word	0x00000010


	//----- nvinfo : EIATTR_SW_WAR
	.align		4
.L_54:
        /*0020*/ 	.byte	0x04, 0x36
        /*0022*/ 	.short	(.L_56 - .L_55)
.L_55:
        /*0024*/ 	.word	0x00000008
.L_56:


//--------------------- .nv.callgraph             --------------------------
	.section	.nv.callgraph,"",@"SHT_CUDA_CALLGRAPH"
	.align	4
	.sectionentsize	8
	.align		4
        /*0000*/ 	.word	0x00000000
	.align		4
        /*0004*/ 	.word	0xffffffff
	.align		4
        /*0008*/ 	.word	0x00000000
	.align		4
        /*000c*/ 	.word	0xfffffffe
	.align		4
        /*0010*/ 	.word	0x00000000
	.align		4
        /*0014*/ 	.word	0xfffffffd
	.align		4
        /*0018*/ 	.word	0x00000000
	.align		4
        /*001c*/ 	.word	0xfffffffc


//--------------------- .nv.constant4             --------------------------
	.section	.nv.constant4,"a",@progbits
	.align	8
	.align		8
.nv.constant4:
        /*0000*/ 	.dword	_ZN34_INTERNAL_eacc3fce_4_k_cu_c04ba6b24cuda3std3__45__cpo5beginE
	.align		8
        /*0008*/ 	.dword	_ZN34_INTERNAL_eacc3fce_4_k_cu_c04ba6b24cuda3std3__45__cpo3endE
	.align		8
        /*0010*/ 	.dword	_ZN34_INTERNAL_eacc3fce_4_k_cu_c04ba6b24cuda3std3__45__cpo6cbeginE
	.align		8
        /*0018*/ 	.dword	_ZN34_INTERNAL_eacc3fce_4_k_cu_c04ba6b24cuda3std3__45__cpo4cendE
	.align		8
        /*0020*/ 	.dword	_ZN34_INTERNAL_eacc3fce_4_k_cu_c04ba6b24cuda3std3__45__cpo6rbeginE
	.align		8
        /*0028*/ 	.dword	_ZN34_INTERNAL_eacc3fce_4_k_cu_c04ba6b24cuda3std3__45__cpo4rendE
	.align		8
        /*0030*/ 	.dword	_ZN34_INTERNAL_eacc3fce_4_k_cu_c04ba6b24cuda3std3__45__cpo7crbeginE
	.align		8
        /*0038*/ 	.dword	_ZN34_INTERNAL_eacc3fce_4_k_cu_c04ba6b24cuda3std3__45__cpo5crendE
	.align		8
        /*0040*/ 	.dword	_ZN34_INTERNAL_eacc3fce_4_k_cu_c04ba6b24cuda3std3__436_GLOBAL__N__eacc3fce_4_k_cu_c04ba6b26ignoreE
	.align		8
        /*0048*/ 	.dword	_ZN34_INTERNAL_eacc3fce_4_k_cu_c04ba6b24cuda3std3__419piecewise_constructE
	.align		8
        /*0050*/ 	.dword	_ZN34_INTERNAL_eacc3fce_4_k_cu_c04ba6b24cuda3std3__48in_placeE
	.align		8
        /*0058*/ 	.dword	_ZN34_INTERNAL_eacc3fce_4_k_cu_c04ba6b24cuda3std3__420unreachable_sentinelE
	.align		8
        /*0060*/ 	.dword	_ZN34_INTERNAL_eacc3fce_4_k_cu_c04ba6b24cuda3std3__47nulloptE
	.align		8
        /*0068*/ 	.dword	_ZN34_INTERNAL_eacc3fce_4_k_cu_c04ba6b24cuda3std3__48unexpectE
	.align		8
        /*0070*/ 	.dword	_ZN34_INTERNAL_eacc3fce_4_k_cu_c04ba6b24cuda3std6ranges3__45__cpo4swapE
	.align		8
        /*0078*/ 	.dword	_ZN34_INTERNAL_eacc3fce_4_k_cu_c04ba6b24cuda3std6ranges3__45__cpo9iter_moveE
	.align		8
        /*0080*/ 	.dword	_ZN34_INTERNAL_eacc3fce_4_k_cu_c04ba6b24cuda3std6ranges3__45__cpo5beginE
	.align		8
        /*0088*/ 	.dword	_ZN34_INTERNAL_eacc3fce_4_k_cu_c04ba6b24cuda3std6ranges3__45__cpo3endE
	.align		8
        /*0090*/ 	.dword	_ZN34_INTERNAL_eacc3fce_4_k_cu_c04ba6b24cuda3std6ranges3__45__cpo6cbeginE
	.align		8
        /*0098*/ 	.dword	_ZN34_INTERNAL_eacc3fce_4_k_cu_c04ba6b24cuda3std6ranges3__45__cpo4cendE
	.align		8
        /*00a0*/ 	.dword	_ZN34_INTERNAL_eacc3fce_4_k_cu_c04ba6b24cuda3std6ranges3__45__cpo7advanceE
	.align		8
        /*00a8*/ 	.dword	_ZN34_INTERNAL_eacc3fce_4_k_cu_c04ba6b24cuda3std6ranges3__45__cpo9iter_swapE
	.align		8
        /*00b0*/ 	.dword	_ZN34_INTERNAL_eacc3fce_4_k_cu_c04ba6b24cuda3std6ranges3__45__cpo4nextE
	.align		8
        /*00b8*/ 	.dword	_ZN34_INTERNAL_eacc3fce_4_k_cu_c04ba6b24cuda3std6ranges3__45__cpo4prevE
	.align		8
        /*00c0*/ 	.dword	_ZN34_INTERNAL_eacc3fce_4_k_cu_c04ba6b24cuda3std6ranges3__45__cpo4dataE
	.align		8
        /*00c8*/ 	.dword	_ZN34_INTERNAL_eacc3fce_4_k_cu_c04ba6b24cuda3std6ranges3__45__cpo5cdataE
	.align		8
        /*00d0*/ 	.dword	_ZN34_INTERNAL_eacc3fce_4_k_cu_c04ba6b24cuda3std6ranges3__45__cpo4sizeE
	.align		8
        /*00d8*/ 	.dword	_ZN34_INTERNAL_eacc3fce_4_k_cu_c04ba6b24cuda3std6ranges3__45__cpo5ssizeE
	.align		8
        /*00e0*/ 	.dword	_ZN34_INTERNAL_eacc3fce_4_k_cu_c04ba6b24cuda3std6ranges3__45__cpo8distanceE
	.align		8
        /*00e8*/ 	.dword	_ZN34_INTERNAL_eacc3fce_4_k_cu_c04ba6b26thrust24THRUST_300001_SM_1000_NS8cuda_cub3parE
	.align		8
        /*00f0*/ 	.dword	_ZN34_INTERNAL_eacc3fce_4_k_cu_c04ba6b26thrust24THRUST_300001_SM_1000_NS8cuda_cub10par_nosyncE
	.align		8
        /*00f8*/ 	.dword	_ZN34_INTERNAL_eacc3fce_4_k_cu_c04ba6b26thrust24THRUST_300001_SM_1000_NS6system6detail10sequential3seqE
	.align		8
        /*0100*/ 	.dword	_ZN34_INTERNAL_eacc3fce_4_k_cu_c04ba6b26thrust24THRUST_300001_SM_1000_NS6system3cpp3parE
	.align		8
        /*0108*/ 	.dword	_ZN34_INTERNAL_eacc3fce_4_k_cu_c04ba6b26thrust24THRUST_300001_SM_1000_NS12placeholders2_1E
	.align		8
        /*0110*/ 	.dword	_ZN34_INTERNAL_eacc3fce_4_k_cu_c04ba6b26thrust24THRUST_300001_SM_1000_NS12placeholders2_2E
	.align		8
        /*0118*/ 	.dword	_ZN34_INTERNAL_eacc3fce_4_k_cu_c04ba6b26thrust24THRUST_300001_SM_1000_NS12placeholders2_3E
	.align		8
        /*0120*/ 	.dword	_ZN34_INTERNAL_eacc3fce_4_k_cu_c04ba6b26thrust24THRUST_300001_SM_1000_NS12placeholders2_4E
	.align		8
        /*0128*/ 	.dword	_ZN34_INTERNAL_eacc3fce_4_k_cu_c04ba6b26thrust24THRUST_300001_SM_1000_NS12placeholders2_5E
	.align		8
        /*0130*/ 	.dword	_ZN34_INTERNAL_eacc3fce_4_k_cu_c04ba6b26thrust24THRUST_300001_SM_1000_NS12placeholders2_6E
	.align		8
        /*0138*/ 	.dword	_ZN34_INTERNAL_eacc3fce_4_k_cu_c04ba6b26thrust24THRUST_300001_SM_1000_NS12placeholders2_7E
	.align		8
        /*0140*/ 	.dword	_ZN34_INTERNAL_eacc3fce_4_k_cu_c04ba6b26thrust24THRUST_300001_SM_1000_NS12placeholders2_8E
	.align		8
        /*0148*/ 	.dword	_ZN34_INTERNAL_eacc3fce_4_k_cu_c04ba6b26thrust24THRUST_300001_SM_1000_NS12placeholders2_9E
	.align		8
        /*0150*/ 	.dword	_ZN34_INTERNAL_eacc3fce_4_k_cu_c04ba6b26thrust24THRUST_300001_SM_1000_NS12placeholders3_10E
	.align		8
        /*0158*/ 	.dword	_ZN34_INTERNAL_eacc3fce_4_k_cu_c04ba6b26thrust24THRUST_300001_SM_1000_NS3seqE
	.align		8
        /*0160*/ 	.dword	_ZN34_INTERNAL_eacc3fce_4_k_cu_c04ba6b26thrust24THRUST_300001_SM_1000_NS6deviceE


//--------------------- .text._ZN3cub18CUB_300001_SM_10006detail11EmptyKernelIvEEvv --------------------------
	.section	.text._ZN3cub18CUB_300001_SM_10006detail11EmptyKernelIvEEvv,"ax",@progbits
	.align	128
        .global         _ZN3cub18CUB_300001_SM_10006detail11EmptyKernelIvEEvv
        .type           _ZN3cub18CUB_300001_SM_10006detail11EmptyKernelIvEEvv,@function
        .size           _ZN3cub18CUB_300001_SM_10006detail11EmptyKernelIvEEvv,(.L_x_1 - _ZN3cub18CUB_300001_SM_10006detail11EmptyKernelIvEEvv)
        .other          _ZN3cub18CUB_300001_SM_10006detail11EmptyKernelIvEEvv,@"STO_CUDA_ENTRY STV_DEFAULT"
_ZN3cub18CUB_300001_SM_10006detail11EmptyKernelIvEEvv:
.text._ZN3cub18CUB_300001_SM_10006detail11EmptyKernelIvEEvv:
[----:B------:R-:W-:Y:S01]  /*0000*/  LDC R1, c[0x0][0x37c] ;  /* 0x0000df00ff017b82 */ /* 0x000fe20000000800 */
[----:B------:R-:W-:Y:S05]  /*0010*/  EXIT ;  /* 0x000000000000794d */ /* 0x000fea0003800000 */
.L_x_0:
[----:B------:R-:W-:-:S00]  /*0020*/  BRA `(.L_x_0) ;  /* 0xfffffffc00fc7947 */ /* 0x000fc0000383ffff */
[----:B------:R-:W-:-:S00]  /*0030*/  NOP ;  /* 0x0000000000007918 */ /* 0x000fc00000000000 */
        /* <DEDUP_REMOVED lines=12> */
.L_x_1:


//--------------------- .nv.shared.reserved.0     --------------------------
	.section	.nv.shared.reserved.0,"aw",@nobits
	.weak		__nv_reservedSMEM_offset_0_alias
	.size		__nv_reservedSMEM_offset_0_alias, 0, 64
	.other		__nv_reservedSMEM_offset_0_alias,@"STO_CUDA_RESERVED_SHARED STV_DEFAULT"
__nv_reservedSMEM_offset_0_alias:
	.zero		0
	.zero		64


//--------------------- .nv.global                --------------------------
	.section	.nv.global,"aw",@nobits
.nv.global:
	.type		_ZN34_INTERNAL_eacc3fce_4_k_cu_c04ba6b26thrust24THRUST_300001_SM_1000_NS12placeholders2_8E,@object
	.size		_ZN34_INTERNAL_eacc3fce_4_k_cu_c04ba6b26thrust24THRUST_300001_SM_1000_NS12placeholders2_8E,(_ZN34_INTERNAL_eacc3fce_4_k_cu_c04ba6b24cuda3std3__436_GLOBAL__N__eacc3fce_4_k_cu_c04ba6b26ignoreE - _ZN34_INTERNAL_eacc3fce_4_k_cu_c04ba6b26thrust24THRUST_300001_SM_1000_NS12placeholders2_8E)
_ZN34_INTERNAL_eacc3fce_4_k_cu_c04ba6b26thrust24THRUST_300001_SM_1000_NS12placeholders2_8E:
	.zero		1
	.type		_ZN34_INTERNAL_eacc3fce_4_k_cu_c04ba6b24cuda3std3__436_GLOBAL__N__eacc3fce_4_k_cu_c04ba6b26ignoreE,@object
	.size		_ZN34_INTERNAL_eacc3fce_4_k_cu_c04ba6b24cuda3std3__436_GLOBAL__N__eacc3fce_4_k_cu_c04ba6b26ignoreE,(_ZN34_INTERNAL_eacc3fce_4_k_cu_c04ba6b24cuda3std6ranges3__45__cpo4dataE - _ZN34_INTERNAL_eacc3fce_4_k_cu_c04ba6b24cuda3std3__436_GLOBAL__N__eacc3fce_4_k_cu_c04ba6b26ignoreE)
_ZN34_INTERNAL_eacc3fce_4_k_cu_c04ba6b24cuda3std3__436_GLOBAL__N__eacc3fce_4_k_cu_c04ba6b26ignoreE:
	.zero		1
	.type		_ZN34_INTERNAL_eacc3fce_4_k_cu_c04ba6b24cuda3std6ranges3__45__cpo4dataE,@object
	.size		_ZN34_INTERNAL_eacc3fce_4_k_cu_c04ba6b24cuda3std6ranges3__45__cpo4dataE,(_ZN34_INTERNAL_eacc3fce_4_k_cu_c04ba6b26thrust24THRUST_300001_SM_1000_NS6system3cpp3parE - _ZN34_INTERNAL_eacc3fce_4_k_cu_c04ba6b24cuda3std6ranges3__45__cpo4dataE)
_ZN34_INTERNAL_eacc3fce_4_k_cu_c04ba6b24cuda3std6ranges3__45__cpo4dataE:
	.zero		1
	.type		_ZN34_INTERNAL_eacc3fce_4_k_cu_c04ba6b26thrust24THRUST_300001_SM_1000_NS6system3cpp3parE,@object
	.size		_ZN34_INTERNAL_eacc3fce_4_k_cu_c04ba6b26thrust24THRUST_300001_SM_1000_NS6system3cpp3parE,(_ZN34_INTERNAL_eacc3fce_4_k_cu_c04ba6b24cuda3std3__45__cpo5beginE - _ZN34_INTERNAL_eacc3fce_4_k_cu_c04ba6b26thrust24THRUST_300001_SM_1000_NS6system3cpp3parE)
_ZN34_INTERNAL_eacc3fce_4_k_cu_c04ba6b26thrust24THRUST_300001_SM_1000_NS6system3cpp3parE:
	.zero		1
	.type		_ZN34_INTERNAL_eacc3fce_4_k_cu_c04ba6b24cuda3std3__45__cpo5beginE,@object
	.size		_ZN34_INTERNAL_eacc3fce_4_k_cu_c04ba6b24cuda3std3__45__cpo5beginE,(_ZN34_INTERNAL_eacc3fce_4_k_cu_c04ba6b24cuda3std6ranges3__45__cpo5beginE - _ZN34_INTERNAL_eacc3fce_4_k_cu_c04ba6b24cuda3std3__45__cpo5beginE)
_ZN34_INTERNAL_eacc3fce_4_k_cu_c04ba6b24cuda3std3__45__cpo5beginE:
	.zero		1
	.type		_ZN34_INTERNAL_eacc3fce_4_k_cu_c04ba6b24cuda3std6ranges3__45__cpo5beginE,@object
	.size		_ZN34_INTERNAL_eacc3fce_4_k_cu_c04ba6b24cuda3std6ranges3__45__cpo5beginE,(_ZN34_INTERNAL_eacc3fce_4_k_cu_c04ba6b26thrust24THRUST_300001_SM_1000_NS6deviceE - _ZN34_INTERNAL_eacc3fce_4_k_cu_c04ba6b24cuda3std6ranges3__45__cpo5beginE)
_ZN34_INTERNAL_eacc3fce_4_k_cu_c04ba6b24cuda3std6ranges3__45__cpo5beginE:
	.zero		1
	.type		_ZN34_INTERNAL_eacc3fce_4_k_cu_c04ba6b26thrust24THRUST_300001_SM_1000_NS6deviceE,@object
	.size		_ZN34_INTERNAL_eacc3fce_4_k_cu_c04ba6b26thrust24THRUST_300001_SM_1000_NS6deviceE,(_ZN34_INTERNAL_eacc3fce_4_k_cu_c04ba6b24cuda3std3__47nulloptE - _ZN34_INTERNAL_eacc3fce_4_k_cu_c04ba6b26thrust24THRUST_300001_SM_1000_NS6deviceE)
_ZN34_INTERNAL_eacc3fce_4_k_cu_c04ba6b26thrust24THRUST_300001_SM_1000_NS6deviceE:
	.zero		1
	.type		_ZN34_INTERNAL_eacc3fce_4_k_cu_c04ba6b24cuda3std3__47nulloptE,@object
	.size		_ZN34_INTERNAL_eacc3fce_4_k_cu_c04ba6b24cuda3std3__47nulloptE,(_ZN34_INTERNAL_eacc3fce_4_k_cu_c04ba6b24cuda3std6ranges3__45__cpo8distanceE - _ZN34_INTERNAL_eacc3fce_4_k_cu_c04ba6b24cuda3std3__47nulloptE)
_ZN34_INTERNAL_eacc3fce_4_k_cu_c04ba6b24cuda3std3__47nulloptE:
	.zero		1
	.type		_ZN34_INTERNAL_eacc3fce_4_k_cu_c04ba6b24cuda3std6ranges3__45__cpo8distanceE,@object
	.size		_ZN34_INTERNAL_eacc3fce_4_k_cu_c04ba6b24cuda3std6ranges3__45__cpo8distanceE,(_ZN34_INTERNAL_eacc3fce_4_k_cu_c04ba6b26thrust24THRUST_300001_SM_1000_NS12placeholders2_4E - _ZN34_INTERNAL_eacc3fce_4_k_cu_c04ba6b24cuda3std6ranges3__45__cpo8distanceE)
_ZN34_INTERNAL_eacc3fce_4_k_cu_c04ba6b24cuda3std6ranges3__45__cpo8distanceE:
	.zero		1
	.type		_ZN34_INTERNAL_eacc3fce_4_k_cu_c04ba6b26thrust24THRUST_300001_SM_1000_NS12placeholders2_4E,@object
	.size		_ZN34_INTERNAL_eacc3fce_4_k_cu_c04ba6b26thrust24THRUST_300001_SM_1000_NS12placeholders2_4E,(_ZN34_INTERNAL_eacc3fce_4_k_cu_c04ba6b24cuda3std3__45__cpo6rbeginE - _ZN34_INTERNAL_eacc3fce_4_k_cu_c04ba6b26thrust24THRUST_300001_SM_1000_NS12placeholders2_4E)
_ZN34_INTERNAL_eacc3fce_4_k_cu_c04ba6b26thrust24THRUST_300001_SM_1000_NS12placeholders2_4E:
	.zero		1
	.type		_ZN34_INTERNAL_eacc3fce_4_k_cu_c04ba6b24cuda3std3__45__cpo6rbeginE,@object
	.size		_ZN34_INTERNAL_eacc3fce_4_k_cu_c04ba6b24cuda3std3__45__cpo6rbeginE,(_ZN34_INTERNAL_eacc3fce_4_k_cu_c04ba6b24cuda3std6ranges3__45__cpo7advanceE - _ZN34_INTERNAL_eacc3fce_4_k_cu_c04ba6b24cuda3std3__45__cpo6rbeginE)
_ZN34_INTERNAL_eacc3fce_4_k_cu_c04ba6b24cuda3std3__45__cpo6rbeginE:
	.zero		1
	.type		_ZN34_INTERNAL_eacc3fce_4_k_cu_c04ba6b24cuda3std6ranges3__45__cpo7advanceE,@object
	.size		_ZN34_INTERNAL_eacc3fce_4_k_cu_c04ba6b24cuda3std6ranges3__45__cpo7advanceE,(_ZN34_INTERNAL_eacc3fce_4_k_cu_c04ba6b26thrust24THRUST_300001_SM_1000_NS12placeholders3_10E - _ZN34_INTERNAL_eacc3fce_4_k_cu_c04ba6b24cuda3std6ranges3__45__cpo7advanceE)
_ZN34_INTERNAL_eacc3fce_4_k_cu_c04ba6b24cuda3std6ranges3__45__cpo7advanceE:
	.zero		1
	.type		_ZN34_INTERNAL_eacc3fce_4_k_cu_c04ba6b26thrust24THRUST_300001_SM_1000_NS12placeholders3_10E,@object
	.size		_ZN34_INTERNAL_eacc3fce_4_k_cu_c04ba6b26thrust24THRUST_300001_SM_1000_NS12placeholders3_10E,(_ZN34_INTERNAL_eacc3fce_4_k_cu_c04ba6b24cuda3std3__48in_placeE - _ZN34_INTERNAL_eacc3fce_4_k_cu_c04ba6b26thrust24THRUST_300001_SM_1000_NS12placeholders3_10E)
_ZN34_INTERNAL_eacc3fce_4_k_cu_c04ba6b26thrust24THRUST_300001_SM_1000_NS12placeholders3_10E:
	.zero		1
	.type		_ZN34_INTERNAL_eacc3fce_4_k_cu_c04ba6b24cuda3std3__48in_placeE,@object
	.size		_ZN34_INTERNAL_eacc3fce_4_k_cu_c04ba6b24cuda3std3__48in_placeE,(_ZN34_INTERNAL_eacc3fce_4_k_cu_c04ba6b24cuda3std6ranges3__45__cpo4sizeE - _ZN34_INTERNAL_eacc3fce_4_k_cu_c04ba6b24cuda3std3__48in_placeE)
_ZN34_INTERNAL_eacc3fce_4_k_cu_c04ba6b24cuda3std3__48in_placeE:
	.zero		1
	.type		_ZN34_INTERNAL_eacc3fce_4_k_cu_c04ba6b24cuda3std6ranges3__45__cpo4sizeE,@object
	.size		_ZN34_INTERNAL_eacc3fce_4_k_cu_c04ba6b24cuda3std6ranges3__45__cpo4sizeE,(_ZN34_INTERNAL_eacc3fce_4_k_cu_c04ba6b26thrust24THRUST_300001_SM_1000_NS12placeholders2_2E - _ZN34_INTERNAL_eacc3fce_4_k_cu_c04ba6b24cuda3std6ranges3__45__cpo4sizeE)
_ZN34_INTERNAL_eacc3fce_4_k_cu_c04ba6b24cuda3std6ranges3__45__cpo4sizeE:
	.zero		1
	.type		_ZN34_INTERNAL_eacc3fce_4_k_cu_c04ba6b26thrust24THRUST_300001_SM_1000_NS12placeholders2_2E,@object
	.size		_ZN34_INTERNAL_eacc3fce_4_k_cu_c04ba6b26thrust24THRUST_300001_SM_1000_NS12placeholders2_2E,(_ZN34_INTERNAL_eacc3fce_4_k_cu_c04ba6b24cuda3std3__45__cpo6cbeginE - _ZN34_INTERNAL_eacc3fce_4_k_cu_c04ba6b26thrust24THRUST_300001_SM_1000_NS12placeholders2_2E)
_ZN34_INTERNAL_eacc3fce_4_k_cu_c04ba6b26thrust24THRUST_300001_SM_1000_NS12placeholders2_2E:
	.zero		1
	.type		_ZN34_INTERNAL_eacc3fce_4_k_cu_c04ba6b24cuda3std3__45__cpo6cbeginE,@object
	.size		_ZN34_INTERNAL_eacc3fce_4_k_cu_c04ba6b24cuda3std3__45__cpo6cbeginE,(_ZN34_INTERNAL_eacc3fce_4_k_cu_c04ba6b24cuda3std6ranges3__45__cpo6cbeginE - _ZN34_INTERNAL_eacc3fce_4_k_cu_c04ba6b24cuda3std3__45__cpo6cbeginE)
_ZN34_INTERNAL_eacc3fce_4_k_cu_c04ba6b24cuda3std3__45__cpo6cbeginE:
	.zero		1
	.type		_ZN34_INTERNAL_eacc3fce_4_k_cu_c04ba6b24cuda3std6ranges3__45__cpo6cbeginE,@object
	.size		_ZN34_INTERNAL_eacc3fce_4_k_cu_c04ba6b24cuda3std6ranges3__45__cpo6cbeginE,(_ZN34_INTERNAL_eacc3fce_4_k_cu_c04ba6b26thrust24THRUST_300001_SM_1000_NS12placeholders2_6E - _ZN34_INTERNAL_eacc3fce_4_k_cu_c04ba6b24cuda3std6ranges3__45__cpo6cbeginE)
_ZN34_INTERNAL_eacc3fce_4_k_cu_c04ba6b24cuda3std6ranges3__45__cpo6cbeginE:
	.zero		1
	.type		_ZN34_INTERNAL_eacc3fce_4_k_cu_c04ba6b26thrust24THRUST_300001_SM_1000_NS12placeholders2_6E,@object
	.size		_ZN34_INTERNAL_eacc3fce_4_k_cu_c04ba6b26thrust24THRUST_300001_SM_1000_NS12placeholders2_6E,(_ZN34_INTERNAL_eacc3fce_4_k_cu_c04ba6b24cuda3std3__45__cpo7crbeginE - _ZN34_INTERNAL_eacc3fce_4_k_cu_c04ba6b26thrust24THRUST_300001_SM_1000_NS12placeholders2_6E)
_ZN34_INTERNAL_eacc3fce_4_k_cu_c04ba6b26thrust24THRUST_300001_SM_1000_NS12placeholders2_6E:
	.zero		1
	.type		_ZN34_INTERNAL_eacc3fce_4_k_cu_c04ba6b24cuda3std3__45__cpo7crbeginE,@object
	.size		_ZN34_INTERNAL_eacc3fce_4_k_cu_c04ba6b24cuda3std3__45__cpo7crbeginE,(_ZN34_INTERNAL_eacc3fce_4_k_cu_c04ba6b24cuda3std6ranges3__45__cpo4nextE - _ZN34_INTERNAL_eacc3fce_4_k_cu_c04ba6b24cuda3std3__45__cpo7crbeginE)
_ZN34_INTERNAL_eacc3fce_4_k_cu_c04ba6b24cuda3std3__45__cpo7crbeginE:
	.zero		1
	.type		_ZN34_INTERNAL_eacc3fce_4_k_cu_c04ba6b24cuda3std6ranges3__45__cpo4nextE,@object
	.size		_ZN34_INTERNAL_eacc3fce_4_k_cu_c04ba6b24cuda3std6ranges3__45__cpo4nextE,(_ZN34_INTERNAL_eacc3fce_4_k_cu_c04ba6b24cuda3std6ranges3__45__cpo4swapE - _ZN34_INTERNAL_eacc3fce_4_k_cu_c04ba6b24cuda3std6ranges3__45__cpo4nextE)
_ZN34_INTERNAL_eacc3fce_4_k_cu_c04ba6b24cuda3std6ranges3__45__cpo4nextE:
	.zero		1
	.type		_ZN34_INTERNAL_eacc3fce_4_k_cu_c04ba6b24cuda3std6ranges3__45__cpo4swapE,@object
	.size		_ZN34_INTERNAL_eacc3fce_4_k_cu_c04ba6b24cuda3std6ranges3__45__cpo4swapE,(_ZN34_INTERNAL_eacc3fce_4_k_cu_c04ba6b26thrust24THRUST_300001_SM_1000_NS8cuda_cub10par_nosyncE - _ZN34_INTERNAL_eacc3fce_4_k_cu_c04ba6b24cuda3std6ranges3__45__cpo4swapE)
_ZN34_INTERNAL_eacc3fce_4_k_cu_c04ba6b24cuda3std6ranges3__45__cpo4swapE:
	.zero		1
	.type		_ZN34_INTERNAL_eacc3fce_4_k_cu_c04ba6b26thrust24THRUST_300001_SM_1000_NS8cuda_cub10par_nosyncE,@object
	.size		_ZN34_INTERNAL_eacc3fce_4_k_cu_c04ba6b26thrust24THRUST_300001_SM_1000_NS8cuda_cub10par_nosyncE,(_ZN34_INTERNAL_eacc3fce_4_k_cu_c04ba6b26thrust24THRUST_300001_SM_1000_NS3seqE - _ZN34_INTERNAL_eacc3fce_4_k_cu_c04ba6b26thrust24THRUST_300001_SM_1000_NS8cuda_cub10par_nosyncE)
_ZN34_INTERNAL_eacc3fce_4_k_cu_c04ba6b26thrust24THRUST_300001_SM_1000_NS8cuda_cub10par_nosyncE:
	.zero		1
	.type		_ZN34_INTERNAL_eacc3fce_4_k_cu_c04ba6b26thrust24THRUST_300001_SM_1000_NS3seqE,@object
	.size		_ZN34_INTERNAL_eacc3fce_4_k_cu_c04ba6b26thrust24THRUST_300001_SM_1000_NS3seqE,(_ZN34_INTERNAL_eacc3fce_4_k_cu_c04ba6b24cuda3std3__420unreachable_sentinelE - _ZN34_INTERNAL_eacc3fce_4_k_cu_c04ba6b26thrust24THRUST_300001_SM_1000_NS3seqE)
_ZN34_INTERNAL_eacc3fce_4_k_cu_c04ba6b26thrust24THRUST_300001_SM_1000_NS3seqE:
	.zero		1
	.type		_ZN34_INTERNAL_eacc3fce_4_k_cu_c04ba6b24cuda3std3__420unreachable_sentinelE,@object
	.size		_ZN34_INTERNAL_eacc3fce_4_k_cu_c04ba6b24cuda3std3__420unreachable_sentinelE,(_ZN34_INTERNAL_eacc3fce_4_k_cu_c04ba6b24cuda3std6ranges3__45__cpo5ssizeE - _ZN34_INTERNAL_eacc3fce_4_k_cu_c04ba6b24cuda3std3__420unreachable_sentinelE)
_ZN34_INTERNAL_eacc3fce_4_k_cu_c04ba6b24cuda3std3__420unreachable_sentinelE:
	.zero		1
	.type		_ZN34_INTERNAL_eacc3fce_4_k_cu_c04ba6b24cuda3std6ranges3__45__cpo5ssizeE,@object
	.size		_ZN34_INTERNAL_eacc3fce_4_k_cu_c04ba6b24cuda3std6ranges3__45__cpo5ssizeE,(_ZN34_INTERNAL_eacc3fce_4_k_cu_c04ba6b26thrust24THRUST_300001_SM_1000_NS12placeholders2_3E - _ZN34_INTERNAL_eacc3fce_4_k_cu_c04ba6b24cuda3std6ranges3__45__cpo5ssizeE)
_ZN34_INTERNAL_eacc3fce_4_k_cu_c04ba6b24cuda3std6ranges3__45__cpo5ssizeE:
	.zero		1
	.type		_ZN34_INTERNAL_eacc3fce_4_k_cu_c04ba6b26thrust24THRUST_300001_SM_1000_NS12placeholders2_3E,@object
	.size		_ZN34_INTERNAL_eacc3fce_4_k_cu_c04ba6b26thrust24THRUST_300001_SM_1000_NS12placeholders2_3E,(_ZN34_INTERNAL_eacc3fce_4_k_cu_c04ba6b24cuda3std3__45__cpo4cendE - _ZN34_INTERNAL_eacc3fce_4_k_cu_c04ba6b26thrust24THRUST_300001_SM_1000_NS12placeholders2_3E)
_ZN34_INTERNAL_eacc3fce_4_k_cu_c04ba6b26thrust24THRUST_300001_SM_1000_NS12placeholders2_3E:
	.zero		1
	.type		_ZN34_INTERNAL_eacc3fce_4_k_cu_c04ba6b24cuda3std3__45__cpo4cendE,@object
	.size		_ZN34_INTERNAL_eacc3fce_4_k_cu_c04ba6b24cuda3std3__45__cpo4cendE,(_ZN34_INTERNAL_eacc3fce_4_k_cu_c04ba6b24cuda3std6ranges3__45__cpo4cendE - _ZN34_INTERNAL_eacc3fce_4_k_cu_c04ba6b24cuda3std3__45__cpo4cendE)
_ZN34_INTERNAL_eacc3fce_4_k_cu_c04ba6b24cuda3std3__45__cpo4cendE:
	.zero		1
	.type		_ZN34_INTERNAL_eacc3fce_4_k_cu_c04ba6b24cuda3std6ranges3__45__cpo4cendE,@object
	.size		_ZN34_INTERNAL_eacc3fce_4_k_cu_c04ba6b24cuda3std6ranges3__45__cpo4cendE,(_ZN34_INTERNAL_eacc3fce_4_k_cu_c04ba6b26thrust24THRUST_300001_SM_1000_NS12placeholders2_7E - _ZN34_INTERNAL_eacc3fce_4_k_cu_c04ba6b24cuda3std6ranges3__45__cpo4cendE)
_ZN34_INTERNAL_eacc3fce_4_k_cu_c04ba6b24cuda3std6ranges3__45__cpo4cendE:
	.zero		1
	.type		_ZN34_INTERNAL_eacc3fce_4_k_cu_c04ba6b26thrust24THRUST_300001_SM_1000_NS12placeholders2_7E,@object
	.size		_ZN34_INTERNAL_eacc3fce_4_k_cu_c04ba6b26thrust24THRUST_300001_SM_1000_NS12placeholders2_7E,(_ZN34_INTERNAL_eacc3fce_4_k_cu_c04ba6b24cuda3std3__45__cpo5crendE - _ZN34_INTERNAL_eacc3fce_4_k_cu_c04ba6b26thrust24THRUST_300001_SM_1000_NS12placeholders2_7E)
_ZN34_INTERNAL_eacc3fce_4_k_cu_c04ba6b26thrust24THRUST_300001_SM_1000_NS12placeholders2_7E:
	.zero		1
	.type		_ZN34_INTERNAL_eacc3fce_4_k_cu_c04ba6b24cuda3std3__45__cpo5crendE,@object
	.size		_ZN34_INTERNAL_eacc3fce_4_k_cu_c04ba6b24cuda3std3__45__cpo5crendE,(_ZN34_INTERNAL_eacc3fce_4_k_cu_c04ba6b24cuda3std6ranges3__45__cpo4prevE - _ZN34_INTERNAL_eacc3fce_4_k_cu_c04ba6b24cuda3std3__45__cpo5crendE)
_ZN34_INTERNAL_eacc3fce_4_k_cu_c04ba6b24cuda3std3__45__cpo5crendE:
	.zero		1
	.type		_ZN34_INTERNAL_eacc3fce_4_k_cu_c04ba6b24cuda3std6ranges3__45__cpo4prevE,@object
	.size		_ZN34_INTERNAL_eacc3fce_4_k_cu_c04ba6b24cuda3std6ranges3__45__cpo4prevE,(_ZN34_INTERNAL_eacc3fce_4_k_cu_c04ba6b24cuda3std6ranges3__45__cpo9iter_moveE - _ZN34_INTERNAL_eacc3fce_4_k_cu_c04ba6b24cuda3std6ranges3__45__cpo4prevE)
_ZN34_INTERNAL_eacc3fce_4_k_cu_c04ba6b24cuda3std6ranges3__45__cpo4prevE:
	.zero		1
	.type		_ZN34_INTERNAL_eacc3fce_4_k_cu_c04ba6b24cuda3std6ranges3__45__cpo9iter_moveE,@object
	.size		_ZN34_INTERNAL_eacc3fce_4_k_cu_c04ba6b24cuda3std6ranges3__45__cpo9iter_moveE,(_ZN34_INTERNAL_eacc3fce_4_k_cu_c04ba6b26thrust24THRUST_300001_SM_1000_NS6system6detail10sequential3seqE - _ZN34_INTERNAL_eacc3fce_4_k_cu_c04ba6b24cuda3std6ranges3__45__cpo9iter_moveE)
_ZN34_INTERNAL_eacc3fce_4_k_cu_c04ba6b24cuda3std6ranges3__45__cpo9iter_moveE:
	.zero		1
	.type		_ZN34_INTERNAL_eacc3fce_4_k_cu_c04ba6b26thrust24THRUST_300001_SM_1000_NS6system6detail10sequential3seqE,@object
	.size		_ZN34_INTERNAL_eacc3fce_4_k_cu_c04ba6b26thrust24THRUST_300001_SM_1000_NS6system6detail10sequential3seqE,(_ZN34_INTERNAL_eacc3fce_4_k_cu_c04ba6b26thrust24THRUST_300001_SM_1000_NS12placeholders2_9E - _ZN34_INTERNAL_eacc3fce_4_k_cu_c04ba6b26thrust24THRUST_300001_SM_1000_NS6system6detail10sequential3seqE)
_ZN34_INTERNAL_eacc3fce_4_k_cu_c04ba6b26thrust24THRUST_300001_SM_1000_NS6system6detail10sequential3seqE:
	.zero		1
	.type		_ZN34_INTERNAL_eacc3fce_4_k_cu_c04ba6b26thrust24THRUST_300001_SM_1000_NS12placeholders2_9E,@object
	.size		_ZN34_INTERNAL_eacc3fce_4_k_cu_c04ba6b26thrust24THRUST_300001_SM_1000_NS12placeholders2_9E,(_ZN34_INTERNAL_eacc3fce_4_k_cu_c04ba6b24cuda3std3__419piecewise_constructE - _ZN34_INTERNAL_eacc3fce_4_k_cu_c04ba6b26thrust24THRUST_300001_SM_1000_NS12placeholders2_9E)
_ZN34_INTERNAL_eacc3fce_4_k_cu_c04ba6b26thrust24THRUST_300001_SM_1000_NS12placeholders2_9E:
	.zero		1
	.type		_ZN34_INTERNAL_eacc3fce_4_k_cu_c04ba6b24cuda3std3__419piecewise_constructE,@object
	.size		_ZN34_INTERNAL_eacc3fce_4_k_cu_c04ba6b24cuda3std3__419piecewise_constructE,(_ZN34_INTERNAL_eacc3fce_4_k_cu_c04ba6b24cuda3std6ranges3__45__cpo5cdataE - _ZN34_INTERNAL_eacc3fce_4_k_cu_c04ba6b24cuda3std3__419piecewise_constructE)
_ZN34_INTERNAL_eacc3fce_4_k_cu_c04ba6b24cuda3std3__419piecewise_constructE:
	.zero		1
	.type		_ZN34_INTERNAL_eacc3fce_4_k_cu_c04ba6b24cuda3std6ranges3__45__cpo5cdataE,@object
	.size		_ZN34_INTERNAL_eacc3fce_4_k_cu_c04ba6b24cuda3std6ranges3__45__cpo5cdataE,(_ZN34_INTERNAL_eacc3fce_4_k_cu_c04ba6b26thrust24THRUST_300001_SM_1000_NS12placeholders2_1E - _ZN34_INTERNAL_eacc3fce_4_k_cu_c04ba6b24cuda3std6ranges3__45__cpo5cdataE)
_ZN34_INTERNAL_eacc3fce_4_k_cu_c04ba6b24cuda3std6ranges3__45__cpo5cdataE:
	.zero		1
	.type		_ZN34_INTERNAL_eacc3fce_4_k_cu_c04ba6b26thrust24THRUST_300001_SM_1000_NS12placeholders2_1E,@object
	.size		_ZN34_INTERNAL_eacc3fce_4_k_cu_c04ba6b26thrust24THRUST_300001_SM_1000_NS12placeholders2_1E,(_ZN34_INTERNAL_eacc3fce_4_k_cu_c04ba6b24cuda3std3__45__cpo3endE - _ZN34_INTERNAL_eacc3fce_4_k_cu_c04ba6b26thrust24THRUST_300001_SM_1000_NS12placeholders2_1E)
_ZN34_INTERNAL_eacc3fce_4_k_cu_c04ba6b26thrust24THRUST_300001_SM_1000_NS12placeholders2_1E:
	.zero		1
	.type		_ZN34_INTERNAL_eacc3fce_4_k_cu_c04ba6b24cuda3std3__45__cpo3endE,@object
	.size		_ZN34_INTERNAL_eacc3fce_4_k_cu_c04ba6b24cuda3std3__45__cpo3endE,(_ZN34_INTERNAL_eacc3fce_4_k_cu_c04ba6b24cuda3std6ranges3__45__cpo3endE - _ZN34_INTERNAL_eacc3fce_4_k_cu_c04ba6b24cuda3std3__45__cpo3endE)
_ZN34_INTERNAL_eacc3fce_4_k_cu_c04ba6b24cuda3std3__45__cpo3endE:
	.zero		1
	.type		_ZN34_INTERNAL_eacc3fce_4_k_cu_c04ba6b24cuda3std6ranges3__45__cpo3endE,@object
	.size		_ZN34_INTERNAL_eacc3fce_4_k_cu_c04ba6b24cuda3std6ranges3__45__cpo3endE,(_ZN34_INTERNAL_eacc3fce_4_k_cu_c04ba6b26thrust24THRUST_300001_SM_1000_NS12placeholders2_5E - _ZN34_INTERNAL_eacc3fce_4_k_cu_c04ba6b24cuda3std6ranges3__45__cpo3endE)
_ZN34_INTERNAL_eacc3fce_4_k_cu_c04ba6b24cuda3std6ranges3__45__cpo3endE:
	.zero		1
	.type		_ZN34_INTERNAL_eacc3fce_4_k_cu_c04ba6b26thrust24THRUST_300001_SM_1000_NS12placeholders2_5E,@object
	.size		_ZN34_INTERNAL_eacc3fce_4_k_cu_c04ba6b26thrust24THRUST_300001_SM_1000_NS12placeholders2_5E,(_ZN34_INTERNAL_eacc3fce_4_k_cu_c04ba6b24cuda3std3__45__cpo4rendE - _ZN34_INTERNAL_eacc3fce_4_k_cu_c04ba6b26thrust24THRUST_300001_SM_1000_NS12placeholders2_5E)
_ZN34_INTERNAL_eacc3fce_4_k_cu_c04ba6b26thrust24THRUST_300001_SM_1000_NS12placeholders2_5E:
	.zero		1
	.type		_ZN34_INTERNAL_eacc3fce_4_k_cu_c04ba6b24cuda3std3__45__cpo4rendE,@object
	.size		_ZN34_INTERNAL_eacc3fce_4_k_cu_c04ba6b24cuda3std3__45__cpo4rendE,(_ZN34_INTERNAL_eacc3fce_4_k_cu_c04ba6b24cuda3std6ranges3__45__cpo9iter_swapE - _ZN34_INTERNAL_eacc3fce_4_k_cu_c04ba6b24cuda3std3__45__cpo4rendE)
_ZN34_INTERNAL_eacc3fce_4_k_cu_c04ba6b24cuda3std3__45__cpo4rendE:
	.zero		1
	.type		_ZN34_INTERNAL_eacc3fce_4_k_cu_c04ba6b24cuda3std6ranges3__45__cpo9iter_swapE,@object
	.size		_ZN34_INTERNAL_eacc3fce_4_k_cu_c04ba6b24cuda3std6ranges3__45__cpo9iter_swapE,(_ZN34_INTERNAL_eacc3fce_4_k_cu_c04ba6b24cuda3std3__48unexpectE - _ZN34_INTERNAL_eacc3fce_4_k_cu_c04ba6b24cuda3std6ranges3__45__cpo9iter_swapE)
_ZN34_INTERNAL_eacc3fce_4_k_cu_c04ba6b24cuda3std6ranges3__45__cpo9iter_swapE:
	.zero		1
	.type		_ZN34_INTERNAL_eacc3fce_4_k_cu_c04ba6b24cuda3std3__48unexpectE,@object
	.size		_ZN34_INTERNAL_eacc3fce_4_k_cu_c04ba6b24cuda3std3__48unexpectE,(_ZN34_INTERNAL_eacc3fce_4_k_cu_c04ba6b26thrust24THRUST_300001_SM_1000_NS8cuda_cub3parE - _ZN34_INTERNAL_eacc3fce_4_k_cu_c04ba6b24cuda3std3__48unexpectE)
_ZN34_INTERNAL_eacc3fce_4_k_cu_c04ba6b24cuda3std3__48unexpectE:
	.zero		1
	.type		_ZN34_INTERNAL_eacc3fce_4_k_cu_c04ba6b26thrust24THRUST_300001_SM_1000_NS8cuda_cub3parE,@object
	.size		_ZN34_INTERNAL_eacc3fce_4_k_cu_c04ba6b26thrust24THRUST_300001_SM_1000_NS8cuda_cub3parE,(.L_29 - _ZN34_INTERNAL_eacc3fce_4_k_cu_c04ba6b26thrust24THRUST_300001_SM_1000_NS8cuda_cub3parE)
_ZN34_INTERNAL_eacc3fce_4_k_cu_c04ba6b26thrust24THRUST_300001_SM_1000_NS8cuda_cub3parE:
	.zero		1
.L_29:


//--------------------- .nv.constant0._ZN3cub18CUB_300001_SM_10006detail11EmptyKernelIvEEvv --------------------------
	.section	.nv.constant0._ZN3cub18CUB_300001_SM_10006detail11EmptyKernelIvEEvv,"a",@progbits
	.sectionflags	@""
	.align	4
.nv.constant0._ZN3cub18CUB_300001_SM_10006detail11EmptyKernelIvEEvv:
	.zero		896


//--------------------- SYMBOLS --------------------------

	.type		.nv.reservedSmem.offset0,@object
	.size		.nv.reservedSmem.offset0,0x4
